//
// Generated by NVIDIA NVVM Compiler
//
// Compiler Build ID: CL-36424714
// Cuda compilation tools, release 13.0, V13.0.88
// Based on NVVM 20.0.0
//

.version 9.0
.target sm_100
.address_size 64

	// .globl	_Z6kmeansPfS_S_
// _ZZ6kmeansPfS_S_E11data_shared has been demoted

.visible .entry _Z6kmeansPfS_S_(
	.param .u64 .ptr .align 1 _Z6kmeansPfS_S__param_0,
	.param .u64 .ptr .align 1 _Z6kmeansPfS_S__param_1,
	.param .u64 .ptr .align 1 _Z6kmeansPfS_S__param_2
)
{
	.reg .pred 	%p<7>;
	.reg .b32 	%r<24>;
	.reg .b32 	%f<247>;
	.reg .b64 	%rd<13>;
	// demoted variable
	.shared .align 4 .b8 _ZZ6kmeansPfS_S_E11data_shared[32768];
	ld.param.u64 	%rd2, [_Z6kmeansPfS_S__param_0];
	ld.param.u64 	%rd3, [_Z6kmeansPfS_S__param_1];
	ld.param.u64 	%rd1, [_Z6kmeansPfS_S__param_2];
	cvta.to.global.u64 	%rd4, %rd3;
	mov.u32 	%r8, %ctaid.x;
	mov.u32 	%r1, %ctaid.y;
	mov.u32 	%r9, %nctaid.x;
	mov.u32 	%r2, %tid.x;
	div.u32 	%r3, 65536, %r9;
	mul.lo.s32 	%r4, %r3, %r8;
	shl.b32 	%r10, %r1, 9;
	and.b32  	%r11, %r2, 511;
	or.b32  	%r12, %r10, %r11;
	mul.wide.u32 	%rd5, %r12, 4;
	add.s64 	%rd6, %rd4, %rd5;
	ld.global.f32 	%f1, [%rd6];
	cvta.to.global.u64 	%rd7, %rd2;
	shl.b32 	%r13, %r4, 9;
	add.s32 	%r14, %r13, %r2;
	mul.wide.s32 	%rd8, %r14, 4;
	add.s64 	%rd9, %rd7, %rd8;
	ld.global.f32 	%f2, [%rd9];
	sub.f32 	%f3, %f2, %f1;
	mul.f32 	%f4, %f3, %f3;
	shl.b32 	%r15, %r2, 2;
	mov.u32 	%r16, _ZZ6kmeansPfS_S_E11data_shared;
	add.s32 	%r5, %r16, %r15;
	st.shared.f32 	[%r5], %f4;
	ld.global.f32 	%f5, [%rd9+2048];
	sub.f32 	%f6, %f5, %f1;
	mul.f32 	%f7, %f6, %f6;
	st.shared.f32 	[%r5+2048], %f7;
	ld.global.f32 	%f8, [%rd9+4096];
	sub.f32 	%f9, %f8, %f1;
	mul.f32 	%f10, %f9, %f9;
	st.shared.f32 	[%r5+4096], %f10;
	ld.global.f32 	%f11, [%rd9+6144];
	sub.f32 	%f12, %f11, %f1;
	mul.f32 	%f13, %f12, %f12;
	st.shared.f32 	[%r5+6144], %f13;
	ld.global.f32 	%f14, [%rd9+8192];
	sub.f32 	%f15, %f14, %f1;
	mul.f32 	%f16, %f15, %f15;
	st.shared.f32 	[%r5+8192], %f16;
	ld.global.f32 	%f17, [%rd9+10240];
	sub.f32 	%f18, %f17, %f1;
	mul.f32 	%f19, %f18, %f18;
	st.shared.f32 	[%r5+10240], %f19;
	ld.global.f32 	%f20, [%rd9+12288];
	sub.f32 	%f21, %f20, %f1;
	mul.f32 	%f22, %f21, %f21;
	st.shared.f32 	[%r5+12288], %f22;
	ld.global.f32 	%f23, [%rd9+14336];
	sub.f32 	%f24, %f23, %f1;
	mul.f32 	%f25, %f24, %f24;
	st.shared.f32 	[%r5+14336], %f25;
	ld.global.f32 	%f26, [%rd9+16384];
	sub.f32 	%f27, %f26, %f1;
	mul.f32 	%f28, %f27, %f27;
	st.shared.f32 	[%r5+16384], %f28;
	ld.global.f32 	%f29, [%rd9+18432];
	sub.f32 	%f30, %f29, %f1;
	mul.f32 	%f31, %f30, %f30;
	st.shared.f32 	[%r5+18432], %f31;
	ld.global.f32 	%f32, [%rd9+20480];
	sub.f32 	%f33, %f32, %f1;
	mul.f32 	%f34, %f33, %f33;
	st.shared.f32 	[%r5+20480], %f34;
	ld.global.f32 	%f35, [%rd9+22528];
	sub.f32 	%f36, %f35, %f1;
	mul.f32 	%f37, %f36, %f36;
	st.shared.f32 	[%r5+22528], %f37;
	ld.global.f32 	%f38, [%rd9+24576];
	sub.f32 	%f39, %f38, %f1;
	mul.f32 	%f40, %f39, %f39;
	st.shared.f32 	[%r5+24576], %f40;
	ld.global.f32 	%f41, [%rd9+26624];
	sub.f32 	%f42, %f41, %f1;
	mul.f32 	%f43, %f42, %f42;
	st.shared.f32 	[%r5+26624], %f43;
	ld.global.f32 	%f44, [%rd9+28672];
	sub.f32 	%f45, %f44, %f1;
	mul.f32 	%f46, %f45, %f45;
	st.shared.f32 	[%r5+28672], %f46;
	ld.global.f32 	%f47, [%rd9+30720];
	sub.f32 	%f48, %f47, %f1;
	mul.f32 	%f49, %f48, %f48;
	st.shared.f32 	[%r5+30720], %f49;
	bar.sync 	0;
	setp.gt.u32 	%p1, %r2, 255;
	@%p1 bra 	$L__BB0_2;
	ld.shared.f32 	%f50, [%r5+1024];
	ld.shared.f32 	%f51, [%r5];
	add.f32 	%f52, %f50, %f51;
	st.shared.f32 	[%r5], %f52;
	ld.shared.f32 	%f53, [%r5+3072];
	ld.shared.f32 	%f54, [%r5+2048];
	add.f32 	%f55, %f53, %f54;
	st.shared.f32 	[%r5+2048], %f55;
	ld.shared.f32 	%f56, [%r5+5120];
	ld.shared.f32 	%f57, [%r5+4096];
	add.f32 	%f58, %f56, %f57;
	st.shared.f32 	[%r5+4096], %f58;
	ld.shared.f32 	%f59, [%r5+7168];
	ld.shared.f32 	%f60, [%r5+6144];
	add.f32 	%f61, %f59, %f60;
	st.shared.f32 	[%r5+6144], %f61;
	ld.shared.f32 	%f62, [%r5+9216];
	ld.shared.f32 	%f63, [%r5+8192];
	add.f32 	%f64, %f62, %f63;
	st.shared.f32 	[%r5+8192], %f64;
	ld.shared.f32 	%f65, [%r5+11264];
	ld.shared.f32 	%f66, [%r5+10240];
	add.f32 	%f67, %f65, %f66;
	st.shared.f32 	[%r5+10240], %f67;
	ld.shared.f32 	%f68, [%r5+13312];
	ld.shared.f32 	%f69, [%r5+12288];
	add.f32 	%f70, %f68, %f69;
	st.shared.f32 	[%r5+12288], %f70;
	ld.shared.f32 	%f71, [%r5+15360];
	ld.shared.f32 	%f72, [%r5+14336];
	add.f32 	%f73, %f71, %f72;
	st.shared.f32 	[%r5+14336], %f73;
	ld.shared.f32 	%f74, [%r5+17408];
	ld.shared.f32 	%f75, [%r5+16384];
	add.f32 	%f76, %f74, %f75;
	st.shared.f32 	[%r5+16384], %f76;
	ld.shared.f32 	%f77, [%r5+19456];
	ld.shared.f32 	%f78, [%r5+18432];
	add.f32 	%f79, %f77, %f78;
	st.shared.f32 	[%r5+18432], %f79;
	ld.shared.f32 	%f80, [%r5+21504];
	ld.shared.f32 	%f81, [%r5+20480];
	add.f32 	%f82, %f80, %f81;
	st.shared.f32 	[%r5+20480], %f82;
	ld.shared.f32 	%f83, [%r5+23552];
	ld.shared.f32 	%f84, [%r5+22528];
	add.f32 	%f85, %f83, %f84;
	st.shared.f32 	[%r5+22528], %f85;
	ld.shared.f32 	%f86, [%r5+25600];
	ld.shared.f32 	%f87, [%r5+24576];
	add.f32 	%f88, %f86, %f87;
	st.shared.f32 	[%r5+24576], %f88;
	ld.shared.f32 	%f89, [%r5+27648];
	ld.shared.f32 	%f90, [%r5+26624];
	add.f32 	%f91, %f89, %f90;
	st.shared.f32 	[%r5+26624], %f91;
	ld.shared.f32 	%f92, [%r5+29696];
	ld.shared.f32 	%f93, [%r5+28672];
	add.f32 	%f94, %f92, %f93;
	st.shared.f32 	[%r5+28672], %f94;
	ld.shared.f32 	%f95, [%r5+31744];
	ld.shared.f32 	%f96, [%r5+30720];
	add.f32 	%f97, %f95, %f96;
	st.shared.f32 	[%r5+30720], %f97;
$L__BB0_2:
	bar.sync 	0;
	setp.gt.u32 	%p2, %r2, 127;
	@%p2 bra 	$L__BB0_4;
	ld.shared.f32 	%f98, [%r5+512];
	ld.shared.f32 	%f99, [%r5];
	add.f32 	%f100, %f98, %f99;
	st.shared.f32 	[%r5], %f100;
	ld.shared.f32 	%f101, [%r5+2560];
	ld.shared.f32 	%f102, [%r5+2048];
	add.f32 	%f103, %f101, %f102;
	st.shared.f32 	[%r5+2048], %f103;
	ld.shared.f32 	%f104, [%r5+4608];
	ld.shared.f32 	%f105, [%r5+4096];
	add.f32 	%f106, %f104, %f105;
	st.shared.f32 	[%r5+4096], %f106;
	ld.shared.f32 	%f107, [%r5+6656];
	ld.shared.f32 	%f108, [%r5+6144];
	add.f32 	%f109, %f107, %f108;
	st.shared.f32 	[%r5+6144], %f109;
	ld.shared.f32 	%f110, [%r5+8704];
	ld.shared.f32 	%f111, [%r5+8192];
	add.f32 	%f112, %f110, %f111;
	st.shared.f32 	[%r5+8192], %f112;
	ld.shared.f32 	%f113, [%r5+10752];
	ld.shared.f32 	%f114, [%r5+10240];
	add.f32 	%f115, %f113, %f114;
	st.shared.f32 	[%r5+10240], %f115;
	ld.shared.f32 	%f116, [%r5+12800];
	ld.shared.f32 	%f117, [%r5+12288];
	add.f32 	%f118, %f116, %f117;
	st.shared.f32 	[%r5+12288], %f118;
	ld.shared.f32 	%f119, [%r5+14848];
	ld.shared.f32 	%f120, [%r5+14336];
	add.f32 	%f121, %f119, %f120;
	st.shared.f32 	[%r5+14336], %f121;
	ld.shared.f32 	%f122, [%r5+16896];
	ld.shared.f32 	%f123, [%r5+16384];
	add.f32 	%f124, %f122, %f123;
	st.shared.f32 	[%r5+16384], %f124;
	ld.shared.f32 	%f125, [%r5+18944];
	ld.shared.f32 	%f126, [%r5+18432];
	add.f32 	%f127, %f125, %f126;
	st.shared.f32 	[%r5+18432], %f127;
	ld.shared.f32 	%f128, [%r5+20992];
	ld.shared.f32 	%f129, [%r5+20480];
	add.f32 	%f130, %f128, %f129;
	st.shared.f32 	[%r5+20480], %f130;
	ld.shared.f32 	%f131, [%r5+23040];
	ld.shared.f32 	%f132, [%r5+22528];
	add.f32 	%f133, %f131, %f132;
	st.shared.f32 	[%r5+22528], %f133;
	ld.shared.f32 	%f134, [%r5+25088];
	ld.shared.f32 	%f135, [%r5+24576];
	add.f32 	%f136, %f134, %f135;
	st.shared.f32 	[%r5+24576], %f136;
	ld.shared.f32 	%f137, [%r5+27136];
	ld.shared.f32 	%f138, [%r5+26624];
	add.f32 	%f139, %f137, %f138;
	st.shared.f32 	[%r5+26624], %f139;
	ld.shared.f32 	%f140, [%r5+29184];
	ld.shared.f32 	%f141, [%r5+28672];
	add.f32 	%f142, %f140, %f141;
	st.shared.f32 	[%r5+28672], %f142;
	ld.shared.f32 	%f143, [%r5+31232];
	ld.shared.f32 	%f144, [%r5+30720];
	add.f32 	%f145, %f143, %f144;
	st.shared.f32 	[%r5+30720], %f145;
$L__BB0_4:
	bar.sync 	0;
	setp.gt.u32 	%p3, %r2, 63;
	@%p3 bra 	$L__BB0_6;
	ld.shared.f32 	%f146, [%r5+256];
	ld.shared.f32 	%f147, [%r5];
	add.f32 	%f148, %f146, %f147;
	st.shared.f32 	[%r5], %f148;
	ld.shared.f32 	%f149, [%r5+2304];
	ld.shared.f32 	%f150, [%r5+2048];
	add.f32 	%f151, %f149, %f150;
	st.shared.f32 	[%r5+2048], %f151;
	ld.shared.f32 	%f152, [%r5+4352];
	ld.shared.f32 	%f153, [%r5+4096];
	add.f32 	%f154, %f152, %f153;
	st.shared.f32 	[%r5+4096], %f154;
	ld.shared.f32 	%f155, [%r5+6400];
	ld.shared.f32 	%f156, [%r5+6144];
	add.f32 	%f157, %f155, %f156;
	st.shared.f32 	[%r5+6144], %f157;
	ld.shared.f32 	%f158, [%r5+8448];
	ld.shared.f32 	%f159, [%r5+8192];
	add.f32 	%f160, %f158, %f159;
	st.shared.f32 	[%r5+8192], %f160;
	ld.shared.f32 	%f161, [%r5+10496];
	ld.shared.f32 	%f162, [%r5+10240];
	add.f32 	%f163, %f161, %f162;
	st.shared.f32 	[%r5+10240], %f163;
	ld.shared.f32 	%f164, [%r5+12544];
	ld.shared.f32 	%f165, [%r5+12288];
	add.f32 	%f166, %f164, %f165;
	st.shared.f32 	[%r5+12288], %f166;
	ld.shared.f32 	%f167, [%r5+14592];
	ld.shared.f32 	%f168, [%r5+14336];
	add.f32 	%f169, %f167, %f168;
	st.shared.f32 	[%r5+14336], %f169;
	ld.shared.f32 	%f170, [%r5+16640];
	ld.shared.f32 	%f171, [%r5+16384];
	add.f32 	%f172, %f170, %f171;
	st.shared.f32 	[%r5+16384], %f172;
	ld.shared.f32 	%f173, [%r5+18688];
	ld.shared.f32 	%f174, [%r5+18432];
	add.f32 	%f175, %f173, %f174;
	st.shared.f32 	[%r5+18432], %f175;
	ld.shared.f32 	%f176, [%r5+20736];
	ld.shared.f32 	%f177, [%r5+20480];
	add.f32 	%f178, %f176, %f177;
	st.shared.f32 	[%r5+20480], %f178;
	ld.shared.f32 	%f179, [%r5+22784];
	ld.shared.f32 	%f180, [%r5+22528];
	add.f32 	%f181, %f179, %f180;
	st.shared.f32 	[%r5+22528], %f181;
	ld.shared.f32 	%f182, [%r5+24832];
	ld.shared.f32 	%f183, [%r5+24576];
	add.f32 	%f184, %f182, %f183;
	st.shared.f32 	[%r5+24576], %f184;
	ld.shared.f32 	%f185, [%r5+26880];
	ld.shared.f32 	%f186, [%r5+26624];
	add.f32 	%f187, %f185, %f186;
	st.shared.f32 	[%r5+26624], %f187;
	ld.shared.f32 	%f188, [%r5+28928];
	ld.shared.f32 	%f189, [%r5+28672];
	add.f32 	%f190, %f188, %f189;
	st.shared.f32 	[%r5+28672], %f190;
	ld.shared.f32 	%f191, [%r5+30976];
	ld.shared.f32 	%f192, [%r5+30720];
	add.f32 	%f193, %f191, %f192;
	st.shared.f32 	[%r5+30720], %f193;
$L__BB0_6:
	bar.sync 	0;
	setp.gt.u32 	%p4, %r2, 31;
	@%p4 bra 	$L__BB0_9;
	mov.b32 	%r23, 4096;
$L__BB0_8:
	add.s32 	%r18, %r5, %r23;
	ld.shared.f32 	%f194, [%r18+-3968];
	ld.shared.f32 	%f195, [%r18+-4096];
	add.f32 	%f196, %f194, %f195;
	ld.shared.f32 	%f197, [%r18+-4032];
	add.f32 	%f198, %f196, %f197;
	ld.shared.f32 	%f199, [%r18+-4064];
	add.f32 	%f200, %f198, %f199;
	ld.shared.f32 	%f201, [%r18+-4080];
	add.f32 	%f202, %f200, %f201;
	ld.shared.f32 	%f203, [%r18+-4088];
	add.f32 	%f204, %f202, %f203;
	ld.shared.f32 	%f205, [%r18+-4092];
	add.f32 	%f206, %f204, %f205;
	st.shared.f32 	[%r18+-4096], %f206;
	ld.shared.f32 	%f207, [%r18+-1920];
	ld.shared.f32 	%f208, [%r18+-2048];
	add.f32 	%f209, %f207, %f208;
	ld.shared.f32 	%f210, [%r18+-1984];
	add.f32 	%f211, %f209, %f210;
	ld.shared.f32 	%f212, [%r18+-2016];
	add.f32 	%f213, %f211, %f212;
	ld.shared.f32 	%f214, [%r18+-2032];
	add.f32 	%f215, %f213, %f214;
	ld.shared.f32 	%f216, [%r18+-2040];
	add.f32 	%f217, %f215, %f216;
	ld.shared.f32 	%f218, [%r18+-2044];
	add.f32 	%f219, %f217, %f218;
	st.shared.f32 	[%r18+-2048], %f219;
	ld.shared.f32 	%f220, [%r18+128];
	ld.shared.f32 	%f221, [%r18];
	add.f32 	%f222, %f220, %f221;
	ld.shared.f32 	%f223, [%r18+64];
	add.f32 	%f224, %f222, %f223;
	ld.shared.f32 	%f225, [%r18+32];
	add.f32 	%f226, %f224, %f225;
	ld.shared.f32 	%f227, [%r18+16];
	add.f32 	%f228, %f226, %f227;
	ld.shared.f32 	%f229, [%r18+8];
	add.f32 	%f230, %f228, %f229;
	ld.shared.f32 	%f231, [%r18+4];
	add.f32 	%f232, %f230, %f231;
	st.shared.f32 	[%r18], %f232;
	ld.shared.f32 	%f233, [%r18+2176];
	ld.shared.f32 	%f234, [%r18+2048];
	add.f32 	%f235, %f233, %f234;
	ld.shared.f32 	%f236, [%r18+2112];
	add.f32 	%f237, %f235, %f236;
	ld.shared.f32 	%f238, [%r18+2080];
	add.f32 	%f239, %f237, %f238;
	ld.shared.f32 	%f240, [%r18+2064];
	add.f32 	%f241, %f239, %f240;
	ld.shared.f32 	%f242, [%r18+2056];
	add.f32 	%f243, %f241, %f242;
	ld.shared.f32 	%f244, [%r18+2052];
	add.f32 	%f245, %f243, %f244;
	st.shared.f32 	[%r18+2048], %f245;
	add.s32 	%r23, %r23, 8192;
	setp.ne.s32 	%p5, %r23, 36864;
	@%p5 bra 	$L__BB0_8;
$L__BB0_9:
	setp.ge.u32 	%p6, %r2, %r3;
	@%p6 bra 	$L__BB0_11;
	mad.lo.s32 	%r19, %r2, 2044, %r5;
	ld.shared.f32 	%f246, [%r19];
	shl.b32 	%r20, %r1, 16;
	or.b32  	%r21, %r20, %r2;
	add.s32 	%r22, %r21, %r4;
	cvta.to.global.u64 	%rd10, %rd1;
	mul.wide.u32 	%rd11, %r22, 4;
	add.s64 	%rd12, %rd10, %rd11;
	st.global.f32 	[%rd12], %f246;
$L__BB0_11:
	ret;

}


// ===== COMPILED SASS (sm_100) =====

	.target	sm_100

	.elftype	@"ET_EXEC"


//--------------------- .note.nv.tkinfo           --------------------------
	.section	.note.nv.tkinfo,"",@"SHT_NOTE"
	.sectionflags	@"SHF_NOTE_NV_TKINFO"
	.tkinfo
        /*0018*/ 	.word	0x00000002
        /*0030*/ 	.string	""
        /*0030*/ 	.string	"ptxas"
        /*0030*/ 	.string	"Cuda compilation tools, release 13.0, V13.0.88"
        /*0030*/ 	.string	"Build cuda_13.0.r13.0/compiler.36424714_0"
        /*0030*/ 	.string	"-arch sm_100 -m 64 "



//--------------------- .note.nv.cuinfo           --------------------------
	.section	.note.nv.cuinfo,"",@"SHT_NOTE"
	.sectionflags	@"SHF_NOTE_NV_CUINFO"
        /*0018*/ 	.short	0x0002
        /*001a*/ 	.short	0x0064
        /*001c*/ 	.short	0x0082
	.zero		2


//--------------------- .nv.info                  --------------------------
	.section	.nv.info,"",@"SHT_CUDA_INFO"
	.align	4


	//----- nvinfo : EIATTR_REGCOUNT
	.align		4
        /*0000*/ 	.byte	0x04, 0x2f
        /*0002*/ 	.short	(.L_1 - .L_0)
	.align		4
.L_0:
        /*0004*/ 	.word	index@(_Z6kmeansPfS_S_)
        /*0008*/ 	.word	0x0000001f


	//----- nvinfo : EIATTR_FRAME_SIZE
	.align		4
.L_1:
        /*000c*/ 	.byte	0x04, 0x11
        /*000e*/ 	.short	(.L_3 - .L_2)
	.align		4
.L_2:
        /*0010*/ 	.word	index@(_Z6kmeansPfS_S_)
        /*0014*/ 	.word	0x00000000


	//----- nvinfo : EIATTR_MIN_STACK_SIZE
	.align		4
.L_3:
        /*0018*/ 	.byte	0x04, 0x12
        /*001a*/ 	.short	(.L_5 - .L_4)
	.align		4
.L_4:
        /*001c*/ 	.word	index@(_Z6kmeansPfS_S_)
        /*0020*/ 	.word	0x00000000
.L_5:


//--------------------- .nv.compat                --------------------------
	.section	.nv.compat,"",@"SHT_CUDA_COMPAT_INFO"
	.align	4
        /*0000*/ 	.byte	0x02, 0x09, 0x00, 0x00, 0x02, 0x02, 0x01, 0x00, 0x02, 0x05, 0x05, 0x00, 0x03, 0x07, 0x01, 0x01
        /*0010*/ 	.byte	0x02, 0x03, 0x00, 0x00, 0x02, 0x06, 0x01, 0x00, 0x04, 0x0b, 0x08, 0x00, 0x09, 0x00, 0x00, 0x00
        /*0020*/ 	.byte	0x00, 0x00, 0x00, 0x00


//--------------------- .nv.info._Z6kmeansPfS_S_  --------------------------
	.section	.nv.info._Z6kmeansPfS_S_,"",@"SHT_CUDA_INFO"
	.sectionflags	@""
	.align	4


	//----- nvinfo : EIATTR_CUDA_API_VERSION
	.align		4
        /*0000*/ 	.byte	0x04, 0x37
        /*0002*/ 	.short	(.L_7 - .L_6)
.L_6:
        /*0004*/ 	.word	0x00000082


	//----- nvinfo : EIATTR_KPARAM_INFO
	.align		4
.L_7:
        /*0008*/ 	.byte	0x04, 0x17
        /*000a*/ 	.short	(.L_9 - .L_8)
.L_8:
        /*000c*/ 	.word	0x00000000
        /*0010*/ 	.short	0x0002
        /*0012*/ 	.short	0x0010
        /*0014*/ 	.byte	0x00, 0xf5, 0x21, 0x00


	//----- nvinfo : EIATTR_KPARAM_INFO
	.align		4
.L_9:
        /*0018*/ 	.byte	0x04, 0x17
        /*001a*/ 	.short	(.L_11 - .L_10)
.L_10:
        /*001c*/ 	.word	0x00000000
        /*0020*/ 	.short	0x0001
        /*0022*/ 	.short	0x0008
        /*0024*/ 	.byte	0x00, 0xf5, 0x21, 0x00


	//----- nvinfo : EIATTR_KPARAM_INFO
	.align		4
.L_11:
        /*0028*/ 	.byte	0x04, 0x17
        /*002a*/ 	.short	(.L_13 - .L_12)
.L_12:
        /*002c*/ 	.word	0x00000000
        /*0030*/ 	.short	0x0000
        /*0032*/ 	.short	0x0000
        /*0034*/ 	.byte	0x00, 0xf5, 0x21, 0x00


	//----- nvinfo : EIATTR_SPARSE_MMA_MASK
	.align		4
.L_13:
        /*0038*/ 	.byte	0x03, 0x50
        /*003a*/ 	.short	0x0000


	//----- nvinfo : EIATTR_MAXREG_COUNT
	.align		4
        /*003c*/ 	.byte	0x03, 0x1b
        /*003e*/ 	.short	0x00ff


	//----- nvinfo : EIATTR_NUM_BARRIERS
	.align		4
        /*0040*/ 	.byte	0x02, 0x4c
        /*0042*/ 	.byte	0x01
	.zero		1


	//----- nvinfo : EIATTR_MERCURY_ISA_VERSION
	.align		4
        /*0044*/ 	.byte	0x03, 0x5f
        /*0046*/ 	.short	0x0101


	//----- nvinfo : EIATTR_VRC_CTA_INIT_COUNT
	.align		4
        /*0048*/ 	.byte	0x02, 0x4a
	.zero		1
	.zero		1


	//----- nvinfo : EIATTR_EXIT_INSTR_OFFSETS
	.align		4
        /*004c*/ 	.byte	0x04, 0x1c
        /*004e*/ 	.short	(.L_15 - .L_14)


	//   ....[0]....
.L_14:
        /*0050*/ 	.word	0x000021a0


	//   ....[1]....
        /*0054*/ 	.word	0x00002230


	//----- nvinfo : EIATTR_CRS_STACK_SIZE
	.align		4
.L_15:
        /*0058*/ 	.byte	0x04, 0x1e
        /*005a*/ 	.short	(.L_17 - .L_16)
.L_16:
        /*005c*/ 	.word	0x00000000


	//----- nvinfo : EIATTR_CBANK_PARAM_SIZE
	.align		4
.L_17:
        /*0060*/ 	.byte	0x03, 0x19
        /*0062*/ 	.short	0x0018


	//----- nvinfo : EIATTR_PARAM_CBANK
	.align		4
        /*0064*/ 	.byte	0x04, 0x0a
        /*0066*/ 	.short	(.L_19 - .L_18)
	.align		4
.L_18:
        /*0068*/ 	.word	index@(.nv.constant0._Z6kmeansPfS_S_)
        /*006c*/ 	.short	0x0380
        /*006e*/ 	.short	0x0018


	//----- nvinfo : EIATTR_SW_WAR
	.align		4
.L_19:
        /*0070*/ 	.byte	0x04, 0x36
        /*0072*/ 	.short	(.L_21 - .L_20)
.L_20:
        /*0074*/ 	.word	0x00000008
.L_21:


//--------------------- .nv.callgraph             --------------------------
	.section	.nv.callgraph,"",@"SHT_CUDA_CALLGRAPH"
	.align	4
	.sectionentsize	8
	.align		4
        /*0000*/ 	.word	0x00000000
	.align		4
        /*0004*/ 	.word	0xffffffff
	.align		4
        /*0008*/ 	.word	0x00000000
	.align		4
        /*000c*/ 	.word	0xfffffffe
	.align		4
        /*0010*/ 	.word	0x00000000
	.align		4
        /*0014*/ 	.word	0xfffffffd
	.align		4
        /*0018*/ 	.word	0x00000000
	.align		4
        /*001c*/ 	.word	0xfffffffc


//--------------------- .text._Z6kmeansPfS_S_     --------------------------
	.section	.text._Z6kmeansPfS_S_,"ax",@progbits
	.align	128
        .global         _Z6kmeansPfS_S_
        .type           _Z6kmeansPfS_S_,@function
        .size           _Z6kmeansPfS_S_,(.L_x_9 - _Z6kmeansPfS_S_)
        .other          _Z6kmeansPfS_S_,@"STO_CUDA_ENTRY STV_DEFAULT"
_Z6kmeansPfS_S_:
.text._Z6kmeansPfS_S_:
[----:B------:R-:W-:Y:S08]  /*0000*/  LDC R1, c[0x0][0x37c] ;  /* 0x0000df00ff017b82 */ /* 0x000ff00000000800 */
[----:B------:R-:W0:Y:S01]  /*0010*/  LDC R8, c[0x0][0x370] ;  /* 0x0000dc00ff087b82 */ /* 0x000e220000000800 */
[----:B------:R-:W1:Y:S01]  /*0020*/  S2R R4, SR_CTAID.Y ;  /* 0x0000000000047919 */ /* 0x000e620000002600 */
[----:B------:R-:W2:Y:S06]  /*0030*/  LDCU.64 UR6, c[0x0][0x358] ;  /* 0x00006b00ff0677ac */ /* 0x000eac0008000a00 */
[----:B------:R-:W3:Y:S08]  /*0040*/  S2UR UR4, SR_CTAID.X ;  /* 0x00000000000479c3 */ /* 0x000ef00000002500 */
[----:B------:R-:W4:Y:S01]  /*0050*/  LDC.64 R6, c[0x0][0x388] ;  /* 0x0000e200ff067b82 */ /* 0x000f220000000a00 */
[----:B0-----:R-:W0:Y:S01]  /*0060*/  I2F.U32.RP R0, R8 ;  /* 0x0000000800007306 */ /* 0x001e220000209000 */
[----:B------:R-:W-:-:S07]  /*0070*/  ISETP.NE.U32.AND P2, PT, R8, RZ, PT ;  /* 0x000000ff0800720c */ /* 0x000fce0003f45070 */
[----:B0-----:R-:W0:Y:S02]  /*0080*/  MUFU.RCP R0, R0 ;  /* 0x0000000000007308 */ /* 0x001e240000001000 */
[----:B0-----:R-:W-:Y:S02]  /*0090*/  IADD3 R2, PT, PT, R0, 0xffffffe, RZ ;  /* 0x0ffffffe00027810 */ /* 0x001fe40007ffe0ff */
[----:B------:R-:W0:Y:S04]  /*00a0*/  S2R R0, SR_TID.X ;  /* 0x0000000000007919 */ /* 0x000e280000002100 */
[----:B------:R5:W2:Y:S02]  /*00b0*/  F2I.FTZ.U32.TRUNC.NTZ R3, R2 ;  /* 0x0000000200037305 */ /* 0x000aa4000021f000 */
[----:B-----5:R-:W-:Y:S01]  /*00c0*/  HFMA2 R2, -RZ, RZ, 0, 0 ;  /* 0x00000000ff027431 */ /* 0x020fe200000001ff */
[----:B--2---:R-:W-:-:S05]  /*00d0*/  IADD3 R5, PT, PT, RZ, -R3, RZ ;  /* 0x80000003ff057210 */ /* 0x004fca0007ffe0ff */
[----:B------:R-:W-:-:S04]  /*00e0*/  IMAD R5, R5, R8, RZ ;  /* 0x0000000805057224 */ /* 0x000fc800078e02ff */
[----:B------:R-:W-:-:S06]  /*00f0*/  IMAD.HI.U32 R3, R3, R5, R2 ;  /* 0x0000000503037227 */ /* 0x000fcc00078e0002 */
[----:B------:R-:W-:Y:S01]  /*0100*/  IMAD.HI.U32 R9, R3, 0x10000, RZ ;  /* 0x0001000003097827 */ /* 0x000fe200078e00ff */
[----:B0-----:R-:W-:-:S04]  /*0110*/  LOP3.LUT R11, R0, 0x1ff, RZ, 0xc0, !PT ;  /* 0x000001ff000b7812 */ /* 0x001fc800078ec0ff */
[----:B------:R-:W-:Y:S02]  /*0120*/  IADD3 R3, PT, PT, -R9, RZ, RZ ;  /* 0x000000ff09037210 */ /* 0x000fe40007ffe1ff */
[----:B-1----:R-:W-:-:S03]  /*0130*/  LEA R11, R4, R11, 0x9 ;  /* 0x0000000b040b7211 */ /* 0x002fc600078e48ff */
[----:B------:R-:W-:Y:S02]  /*0140*/  IMAD R3, R8, R3, 0x10000 ;  /* 0x0001000008037424 */ /* 0x000fe400078e0203 */
[----:B----4-:R-:W-:-:S03]  /*0150*/  IMAD.WIDE.U32 R6, R11, 0x4, R6 ;  /* 0x000000040b067825 */ /* 0x010fc600078e0006 */
[CC--:B------:R-:W-:Y:S02]  /*0160*/  ISETP.GE.U32.AND P0, PT, R3.reuse, R8.reuse, PT ;  /* 0x000000080300720c */ /* 0x0c0fe40003f06070 */
[----:B------:R0:W2:Y:S11]  /*0170*/  LDG.E R11, desc[UR6][R6.64] ;  /* 0x00000006060b7981 */ /* 0x0000b6000c1e1900 */
[----:B------:R-:W-:-:S02]  /*0180*/  @P0 IADD3 R3, PT, PT, R3, -R8, RZ ;  /* 0x8000000803030210 */ /* 0x000fc40007ffe0ff */
[----:B------:R-:W-:Y:S02]  /*0190*/  @P0 IADD3 R9, PT, PT, R9, 0x1, RZ ;  /* 0x0000000109090810 */ /* 0x000fe40007ffe0ff */
[----:B------:R-:W-:Y:S02]  /*01a0*/  ISETP.GE.U32.AND P1, PT, R3, R8, PT ;  /* 0x000000080300720c */ /* 0x000fe40003f26070 */
[----:B------:R-:W1:Y:S11]  /*01b0*/  LDC.64 R2, c[0x0][0x380] ;  /* 0x0000e000ff027b82 */ /* 0x000e760000000a00 */
[----:B------:R-:W-:-:S02]  /*01c0*/  @P1 IADD3 R9, PT, PT, R9, 0x1, RZ ;  /* 0x0000000109091810 */ /* 0x000fc40007ffe0ff */
[----:B------:R-:W-:-:S05]  /*01d0*/  @!P2 LOP3.LUT R9, RZ, R8, RZ, 0x33, !PT ;  /* 0x00000008ff09a212 */ /* 0x000fca00078e33ff */
[----:B---3--:R-:W-:-:S05]  /*01e0*/  IMAD R5, R9, UR4, RZ ;  /* 0x0000000409057c24 */ /* 0x008fca000f8e02ff */
[----:B------:R-:W-:-:S05]  /*01f0*/  LEA R13, R5, R0, 0x9 ;  /* 0x00000000050d7211 */ /* 0x000fca00078e48ff */
[----:B-1----:R-:W-:-:S05]  /*0200*/  IMAD.WIDE R2, R13, 0x4, R2 ;  /* 0x000000040d027825 */ /* 0x002fca00078e0202 */
[----:B------:R-:W2:Y:S04]  /*0210*/  LDG.E R28, desc[UR6][R2.64] ;  /* 0x00000006021c7981 */ /* 0x000ea8000c1e1900 */
[----:B------:R-:W3:Y:S04]  /*0220*/  LDG.E R13, desc[UR6][R2.64+0x800] ;  /* 0x00080006020d7981 */ /* 0x000ee8000c1e1900 */
[----:B------:R-:W4:Y:S04]  /*0230*/  LDG.E R15, desc[UR6][R2.64+0x1000] ;  /* 0x00100006020f7981 */ /* 0x000f28000c1e1900 */
[----:B------:R-:W5:Y:S04]  /*0240*/  LDG.E R17, desc[UR6][R2.64+0x1800] ;  /* 0x0018000602117981 */ /* 0x000f68000c1e1900 */
        /* <DEDUP_REMOVED lines=11> */
[----:B------:R1:W5:Y:S01]  /*0300*/  LDG.E R24, desc[UR6][R2.64+0x7800] ;  /* 0x0078000602187981 */ /* 0x000362000c1e1900 */
[----:B------:R-:W0:Y:S01]  /*0310*/  S2UR UR5, SR_CgaCtaId ;  /* 0x00000000000579c3 */ /* 0x000e220000008800 */
[----:B------:R-:W-:Y:S01]  /*0320*/  UMOV UR4, 0x400 ;  /* 0x0000040000047882 */ /* 0x000fe20000000000 */
[C---:B------:R-:W-:Y:S01]  /*0330*/  ISETP.GT.U32.AND P0, PT, R0.reuse, 0xff, PT ;  /* 0x000000ff0000780c */ /* 0x040fe20003f04070 */
[----:B------:R-:W-:Y:S01]  /*0340*/  BSSY.RECONVERGENT B0, `(.L_x_0) ;  /* 0x0000079000007945 */ /* 0x000fe20003800200 */
[----:B------:R-:W-:-:S02]  /*0350*/  ISETP.GE.U32.AND P4, PT, R0, R9, PT ;  /* 0x000000090000720c */ /* 0x000fc40003f86070 */
[C---:B------:R-:W-:Y:S02]  /*0360*/  ISETP.GT.U32.AND P1, PT, R0.reuse, 0x7f, PT ;  /* 0x0000007f0000780c */ /* 0x040fe40003f24070 */
[----:B------:R-:W-:Y:S01]  /*0370*/  ISETP.GT.U32.AND P2, PT, R0, 0x3f, PT ;  /* 0x0000003f0000780c */ /* 0x000fe20003f44070 */
[----:B0-----:R-:W-:-:S06]  /*0380*/  ULEA UR4, UR5, UR4, 0x18 ;  /* 0x0000000405047291 */ /* 0x001fcc000f8ec0ff */
[C---:B------:R-:W-:Y:S02]  /*0390*/  LEA R7, R0.reuse, UR4, 0x2 ;  /* 0x0000000400077c11 */ /* 0x040fe4000f8e10ff */
[----:B------:R-:W-:Y:S01]  /*03a0*/  ISETP.GT.U32.AND P3, PT, R0, 0x1f, PT ;  /* 0x0000001f0000780c */ /* 0x000fe20003f64070 */
[C---:B--2---:R-:W-:Y:S01]  /*03b0*/  FADD R28, -R11.reuse, R28 ;  /* 0x0000001c0b1c7221 */ /* 0x044fe20000000100 */
[C---:B---3--:R-:W-:Y:S01]  /*03c0*/  FADD R13, -R11.reuse, R13 ;  /* 0x0000000d0b0d7221 */ /* 0x048fe20000000100 */
[C---:B----4-:R-:W-:Y:S01]  /*03d0*/  FADD R15, -R11.reuse, R15 ;  /* 0x0000000f0b0f7221 */ /* 0x050fe20000000100 */
[C---:B-----5:R-:W-:Y:S01]  /*03e0*/  FADD R17, -R11.reuse, R17 ;  /* 0x000000110b117221 */ /* 0x060fe20000000100 */
[C---:B------:R-:W-:Y:S01]  /*03f0*/  FADD R19, -R11.reuse, R19 ;  /* 0x000000130b137221 */ /* 0x040fe20000000100 */
[C---:B-1----:R-:W-:Y:S01]  /*0400*/  FADD R3, -R11.reuse, R26 ;  /* 0x0000001a0b037221 */ /* 0x042fe20000000100 */
[C---:B------:R-:W-:Y:S01]  /*0410*/  FADD R22, -R11.reuse, R22 ;  /* 0x000000160b167221 */ /* 0x040fe20000000100 */
        /* <DEDUP_REMOVED lines=8> */
[----:B------:R-:W-:Y:S01]  /*04a0*/  FADD R24, -R11, R24 ;  /* 0x000000180b187221 */ /* 0x000fe20000000100 */
[----:B------:R-:W-:Y:S01]  /*04b0*/  FMUL R28, R28, R28 ;  /* 0x0000001c1c1c7220 */ /* 0x000fe20000400000 */
        /* <DEDUP_REMOVED lines=15> */
[----:B------:R0:W-:Y:S04]  /*05b0*/  STS [R7], R28 ;  /* 0x0000001c07007388 */ /* 0x0001e80000000800 */
[----:B------:R0:W-:Y:S04]  /*05c0*/  STS [R7+0x800], R2 ;  /* 0x0008000207007388 */ /* 0x0001e80000000800 */
        /* <DEDUP_REMOVED lines=13> */
[----:B------:R0:W-:Y:S01]  /*06a0*/  STS [R7+0x7800], R24 ;  /* 0x0078001807007388 */ /* 0x0001e20000000800 */
[----:B------:R-:W-:Y:S06]  /*06b0*/  BAR.SYNC.DEFER_BLOCKING 0x0 ;  /* 0x0000000000007b1d */ /* 0x000fec0000010000 */
[----:B------:R-:W-:Y:S05]  /*06c0*/  @P0 BRA `(.L_x_1) ;  /* 0x0000000400000947 */ /* 0x000fea0003800000 */
[----:B0-----:R-:W-:Y:S04]  /*06d0*/  LDS R2, [R7+0x400] ;  /* 0x0004000007027984 */ /* 0x001fe80000000800 */
[----:B------:R-:W0:Y:S04]  /*06e0*/  LDS R3, [R7] ;  /* 0x0000000007037984 */ /* 0x000e280000000800 */
[----:B------:R-:W-:Y:S04]  /*06f0*/  LDS R6, [R7+0xc00] ;  /* 0x000c000007067984 */ /* 0x000fe80000000800 */
[----:B------:R-:W1:Y:S04]  /*0700*/  LDS R9, [R7+0x800] ;  /* 0x0008000007097984 */ /* 0x000e680000000800 */
[----:B------:R-:W-:Y:S04]  /*0710*/  LDS R8, [R7+0x1400] ;  /* 0x0014000007087984 */ /* 0x000fe80000000800 */
[----:B------:R-:W2:Y:S04]  /*0720*/  LDS R11, [R7+0x1000] ;  /* 0x00100000070b7984 */ /* 0x000ea80000000800 */
[----:B------:R-:W-:Y:S04]  /*0730*/  LDS R10, [R7+0x1c00] ;  /* 0x001c0000070a7984 */ /* 0x000fe80000000800 */
[----:B------:R-:W3:Y:S04]  /*0740*/  LDS R13, [R7+0x1800] ;  /* 0x00180000070d7984 */ /* 0x000ee80000000800 */
[----:B------:R-:W-:Y:S04]  /*0750*/  LDS R12, [R7+0x2400] ;  /* 0x00240000070c7984 */ /* 0x000fe80000000800 */
[----:B------:R-:W4:Y:S04]  /*0760*/  LDS R15, [R7+0x2000] ;  /* 0x00200000070f7984 */ /* 0x000f280000000800 */
[----:B------:R-:W-:Y:S04]  /*0770*/  LDS R14, [R7+0x2c00] ;  /* 0x002c0000070e7984 */ /* 0x000fe80000000800 */
[----:B------:R-:W5:Y:S01]  /*0780*/  LDS R17, [R7+0x2800] ;  /* 0x0028000007117984 */ /* 0x000f620000000800 */
[----:B0-----:R-:W-:-:S03]  /*0790*/  FADD R2, R2, R3 ;  /* 0x0000000302027221 */ /* 0x001fc60000000000 */
[----:B------:R-:W-:Y:S01]  /*07a0*/  LDS R19, [R7+0x3400] ;  /* 0x0034000007137984 */ /* 0x000fe20000000800 */
[----:B-1----:R-:W-:-:S03]  /*07b0*/  FADD R6, R6, R9 ;  /* 0x0000000906067221 */ /* 0x002fc60000000000 */
[----:B------:R-:W-:Y:S04]  /*07c0*/  STS [R7], R2 ;  /* 0x0000000207007388 */ /* 0x000fe80000000800 */
[----:B------:R-:W-:Y:S01]  /*07d0*/  STS [R7+0x800], R6 ;  /* 0x0008000607007388 */ /* 0x000fe20000000800 */
[----:B--2---:R-:W-:-:S03]  /*07e0*/  FADD R8, R8, R11 ;  /* 0x0000000b08087221 */ /* 0x004fc60000000000 */
[----:B------:R-:W0:Y:S04]  /*07f0*/  LDS R20, [R7+0x3000] ;  /* 0x0030000007147984 */ /* 0x000e280000000800 */
[----:B------:R-:W-:Y:S01]  /*0800*/  STS [R7+0x1000], R8 ;  /* 0x0010000807007388 */ /* 0x000fe20000000800 */
[----:B---3--:R-:W-:-:S03]  /*0810*/  FADD R10, R10, R13 ;  /* 0x0000000d0a0a7221 */ /* 0x008fc60000000000 */
[----:B------:R-:W-:Y:S04]  /*0820*/  LDS R21, [R7+0x3c00] ;  /* 0x003c000007157984 */ /* 0x000fe80000000800 */
[----:B------:R-:W-:Y:S01]  /*0830*/  STS [R7+0x1800], R10 ;  /* 0x0018000a07007388 */ /* 0x000fe20000000800 */
[----:B----4-:R-:W-:-:S03]  /*0840*/  FADD R16, R12, R15 ;  /* 0x0000000f0c107221 */ /* 0x010fc60000000000 */
[----:B------:R-:W1:Y:S04]  /*0850*/  LDS R22, [R7+0x3800] ;  /* 0x0038000007167984 */ /* 0x000e680000000800 */
[----:B------:R-:W-:Y:S01]  /*0860*/  LDS R23, [R7+0x4400] ;  /* 0x0044000007177984 */ /* 0x000fe20000000800 */
[----:B-----5:R-:W-:-:S03]  /*0870*/  FADD R18, R14, R17 ;  /* 0x000000110e127221 */ /* 0x020fc60000000000 */
[----:B------:R-:W2:Y:S04]  /*0880*/  LDS R24, [R7+0x4000] ;  /* 0x0040000007187984 */ /* 0x000ea80000000800 */
[----:B------:R-:W-:Y:S04]  /*0890*/  LDS R25, [R7+0x4c00] ;  /* 0x004c000007197984 */ /* 0x000fe80000000800 */
[----:B------:R-:W3:Y:S04]  /*08a0*/  LDS R26, [R7+0x4800] ;  /* 0x00480000071a7984 */ /* 0x000ee80000000800 */
[----:B------:R-:W-:Y:S04]  /*08b0*/  LDS R14, [R7+0x5400] ;  /* 0x00540000070e7984 */ /* 0x000fe80000000800 */
[----:B------:R-:W4:Y:S01]  /*08c0*/  LDS R17, [R7+0x5000] ;  /* 0x0050000007117984 */ /* 0x000f220000000800 */
[----:B0-----:R-:W-:-:S03]  /*08d0*/  FADD R20, R19, R20 ;  /* 0x0000001413147221 */ /* 0x001fc60000000000 */
[----:B------:R-:W-:Y:S04]  /*08e0*/  LDS R12, [R7+0x5c00] ;  /* 0x005c0000070c7984 */ /* 0x000fe80000000800 */
[----:B------:R-:W0:Y:S04]  /*08f0*/  LDS R15, [R7+0x5800] ;  /* 0x00580000070f7984 */ /* 0x000e280000000800 */
[----:B------:R-:W-:Y:S04]  /*0900*/  LDS R13, [R7+0x6400] ;  /* 0x00640000070d7984 */ /* 0x000fe80000000800 */
[----:B------:R-:W5:Y:S01]  /*0910*/  LDS R2, [R7+0x6000] ;  /* 0x0060000007027984 */ /* 0x000f620000000800 */
[----:B-1----:R-:W-:-:S03]  /*0920*/  FADD R22, R21, R22 ;  /* 0x0000001615167221 */ /* 0x002fc60000000000 */
[----:B------:R-:W-:Y:S04]  /*0930*/  LDS R11, [R7+0x6c00] ;  /* 0x006c0000070b7984 */ /* 0x000fe80000000800 */
[----:B------:R-:W1:Y:S01]  /*0940*/  LDS R8, [R7+0x6800] ;  /* 0x0068000007087984 */ /* 0x000e620000000800 */
[----:B--2---:R-:W-:-:S03]  /*0950*/  FADD R24, R23, R24 ;  /* 0x0000001817187221 */ /* 0x004fc60000000000 */
[----:B------:R-:W-:Y:S04]  /*0960*/  LDS R9, [R7+0x7400] ;  /* 0x0074000007097984 */ /* 0x000fe80000000800 */
[----:B------:R-:W2:Y:S01]  /*0970*/  LDS R6, [R7+0x7000] ;  /* 0x0070000007067984 */ /* 0x000ea20000000800 */
[----:B---3--:R-:W-:-:S03]  /*0980*/  FADD R26, R25, R26 ;  /* 0x0000001a191a7221 */ /* 0x008fc60000000000 */
[----:B------:R-:W-:Y:S04]  /*0990*/  LDS R10, [R7+0x7c00] ;  /* 0x007c0000070a7984 */ /* 0x000fe80000000800 */
[----:B------:R-:W3:Y:S01]  /*09a0*/  LDS R3, [R7+0x7800] ;  /* 0x0078000007037984 */ /* 0x000ee20000000800 */
[----:B----4-:R-:W-:-:S03]  /*09b0*/  FADD R14, R14, R17 ;  /* 0x000000110e0e7221 */ /* 0x010fc60000000000 */
[----:B------:R4:W-:Y:S01]  /*09c0*/  STS [R7+0x2000], R16 ;  /* 0x0020001007007388 */ /* 0x0009e20000000800 */
[----:B0-----:R-:W-:-:S03]  /*09d0*/  FADD R12, R12, R15 ;  /* 0x0000000f0c0c7221 */ /* 0x001fc60000000000 */
[----:B------:R4:W-:Y:S04]  /*09e0*/  STS [R7+0x2800], R18 ;  /* 0x0028001207007388 */ /* 0x0009e80000000800 */
[----:B------:R4:W-:Y:S01]  /*09f0*/  STS [R7+0x3000], R20 ;  /* 0x0030001407007388 */ /* 0x0009e20000000800 */
[----:B-----5:R-:W-:-:S03]  /*0a00*/  FADD R2, R13, R2 ;  /* 0x000000020d027221 */ /* 0x020fc60000000000 */
[----:B------:R4:W-:Y:S04]  /*0a10*/  STS [R7+0x3800], R22 ;  /* 0x0038001607007388 */ /* 0x0009e80000000800 */
[----:B------:R4:W-:Y:S01]  /*0a20*/  STS [R7+0x4000], R24 ;  /* 0x0040001807007388 */ /* 0x0009e20000000800 */
[----:B-1----:R-:W-:-:S03]  /*0a30*/  FADD R8, R11, R8 ;  /* 0x000000080b087221 */ /* 0x002fc60000000000 */
[----:B------:R4:W-:Y:S04]  /*0a40*/  STS [R7+0x4800], R26 ;  /* 0x0048001a07007388 */ /* 0x0009e80000000800 */
[----:B------:R4:W-:Y:S01]  /*0a50*/  STS [R7+0x5000], R14 ;  /* 0x0050000e07007388 */ /* 0x0009e20000000800 */
[----:B--2---:R-:W-:-:S03]  /*0a60*/  FADD R6, R9, R6 ;  /* 0x0000000609067221 */ /* 0x004fc60000000000 */
[----:B------:R4:W-:Y:S04]  /*0a70*/  STS [R7+0x5800], R12 ;  /* 0x0058000c07007388 */ /* 0x0009e80000000800 */
[----:B------:R4:W-:Y:S01]  /*0a80*/  STS [R7+0x6000], R2 ;  /* 0x0060000207007388 */ /* 0x0009e20000000800 */
[----:B---3--:R-:W-:-:S03]  /*0a90*/  FADD R10, R10, R3 ;  /* 0x000000030a0a7221 */ /* 0x008fc60000000000 */
[----:B------:R4:W-:Y:S04]  /*0aa0*/  STS [R7+0x6800], R8 ;  /* 0x0068000807007388 */ /* 0x0009e80000000800 */
[----:B------:R4:W-:Y:S04]  /*0ab0*/  STS [R7+0x7000], R6 ;  /* 0x0070000607007388 */ /* 0x0009e80000000800 */
[----:B------:R4:W-:Y:S02]  /*0ac0*/  STS [R7+0x7800], R10 ;  /* 0x0078000a07007388 */ /* 0x0009e40000000800 */
.L_x_1:
[----:B------:R-:W-:Y:S05]  /*0ad0*/  BSYNC.RECONVERGENT B0 ;  /* 0x0000000000007941 */ /* 0x000fea0003800200 */
.L_x_0:
[----:B------:R-:W-:Y:S06]  /*0ae0*/  BAR.SYNC.DEFER_BLOCKING 0x0 ;  /* 0x0000000000007b1d */ /* 0x000fec0000010000 */
[----:B------:R-:W-:Y:S04]  /*0af0*/  BSSY.RECONVERGENT B0, `(.L_x_2) ;  /* 0x0000042000007945 */ /* 0x000fe80003800200 */
[----:B------:R-:W-:Y:S05]  /*0b00*/  @P1 BRA `(.L_x_3) ;  /* 0x0000000400001947 */ /* 0x000fea0003800000 */
[----:B0---4-:R-:W-:Y:S04]  /*0b10*/  LDS R2, [R7+0x200] ;  /* 0x0002000007027984 */ /* 0x011fe80000000800 */
        /* <DEDUP_REMOVED lines=63> */
.L_x_3:
[----:B------:R-:W-:Y:S05]  /*0f10*/  BSYNC.RECONVERGENT B0 ;  /* 0x0000000000007941 */ /* 0x000fea0003800200 */
.L_x_2:
        /* <DEDUP_REMOVED lines=67> */
.L_x_5:
[----:B------:R-:W-:Y:S05]  /*1350*/  BSYNC.RECONVERGENT B0 ;  /* 0x0000000000007941 */ /* 0x000fea0003800200 */
.L_x_4:
[----:B------:R-:W-:Y:S06]  /*1360*/  BAR.SYNC.DEFER_BLOCKING 0x0 ;  /* 0x0000000000007b1d */ /* 0x000fec0000010000 */
[----:B------:R-:W-:Y:S04]  /*1370*/  BSSY.RECONVERGENT B0, `(.L_x_6) ;  /* 0x00000e2000007945 */ /* 0x000fe80003800200 */
[----:B------:R-:W-:Y:S05]  /*1380*/  @P3 BRA `(.L_x_7) ;  /* 0x0000000c00803947 */ /* 0x000fea0003800000 */
[----:B------:R-:W-:Y:S04]  /*1390*/  LDS R13, [R7+0x880] ;  /* 0x00088000070d7984 */ /* 0x000fe80000000800 */
[----:B0---4-:R-:W0:Y:S04]  /*13a0*/  LDS R14, [R7+0x800] ;  /* 0x00080000070e7984 */ /* 0x011e280000000800 */
[----:B------:R-:W-:Y:S04]  /*13b0*/  LDS R10, [R7+0x80] ;  /* 0x00008000070a7984 */ /* 0x000fe80000000800 */
[----:B------:R-:W1:Y:S04]  /*13c0*/  LDS R11, [R7] ;  /* 0x00000000070b7984 */ /* 0x000e680000000800 */
[----:B------:R-:W2:Y:S04]  /*13d0*/  LDS R22, [R7+0x840] ;  /* 0x0008400007167984 */ /* 0x000ea80000000800 */
[----:B------:R-:W3:Y:S04]  /*13e0*/  LDS R24, [R7+0x40] ;  /* 0x0000400007187984 */ /* 0x000ee80000000800 */
[----:B------:R-:W4:Y:S04]  /*13f0*/  LDS R18, [R7+0x820] ;  /* 0x0008200007127984 */ /* 0x000f280000000800 */
[----:B------:R-:W5:Y:S04]  /*1400*/  LDS R23, [R7+0x20] ;  /* 0x0000200007177984 */ /* 0x000f680000000800 */
[----:B------:R-:W5:Y:S04]  /*1410*/  LDS R8, [R7+0x810] ;  /* 0x0008100007087984 */ /* 0x000f680000000800 */
[----:B------:R-:W-:Y:S04]  /*1420*/  LDS R9, [R7+0x1080] ;  /* 0x0010800007097984 */ /* 0x000fe80000000800 */
[----:B------:R-:W5:Y:S04]  /*1430*/  LDS R6, [R7+0x1000] ;  /* 0x0010000007067984 */ /* 0x000f680000000800 */
[----:B------:R-:W5:Y:S01]  /*1440*/  LDS R19, [R7+0x10] ;  /* 0x0000100007137984 */ /* 0x000f620000000800 */
[----:B0-----:R-:W-:-:S03]  /*1450*/  FADD R27, R13, R14 ;  /* 0x0000000e0d1b7221 */ /* 0x001fc60000000000 */
[----:B------:R-:W0:Y:S04]  /*1460*/  LDS R2, [R7+0x808] ;  /* 0x0008080007027984 */ /* 0x000e280000000800 */
[----:B------:R-:W0:Y:S01]  /*1470*/  LDS R20, [R7+0x1040] ;  /* 0x0010400007147984 */ /* 0x000e220000000800 */
[----:B-1----:R-:W-:-:S03]  /*1480*/  FADD R25, R10, R11 ;  /* 0x0000000b0a197221 */ /* 0x002fc60000000000 */
[----:B------:R-:W1:Y:S01]  /*1490*/  LDS R3, [R7+0x8] ;  /* 0x0000080007037984 */ /* 0x000e620000000800 */
[----:B--2---:R-:W-:-:S03]  /*14a0*/  FADD R27, R27, R22 ;  /* 0x000000161b1b7221 */ /* 0x004fc60000000000 */
[----:B------:R-:W2:Y:S01]  /*14b0*/  LDS R15, [R7+0x1020] ;  /* 0x00102000070f7984 */ /* 0x000ea20000000800 */
[----:B---3--:R-:W-:-:S03]  /*14c0*/  FADD R24, R25, R24 ;  /* 0x0000001819187221 */ /* 0x008fc60000000000 */
[----:B------:R-:W3:Y:S01]  /*14d0*/  LDS R21, [R7+0x4] ;  /* 0x0000040007157984 */ /* 0x000ee20000000800 */
[----:B----4-:R-:W-:-:S03]  /*14e0*/  FADD R27, R27, R18 ;  /* 0x000000121b1b7221 */ /* 0x010fc60000000000 */
[----:B------:R-:W4:Y:S01]  /*14f0*/  LDS R16, [R7+0x804] ;  /* 0x0008040007107984 */ /* 0x000f220000000800 */
[----:B-----5:R-:W-:-:S03]  /*1500*/  FADD R24, R24, R23 ;  /* 0x0000001718187221 */ /* 0x020fc60000000000 */
[----:B------:R-:W5:Y:S01]  /*1510*/  LDS R14, [R7+0x1010] ;  /* 0x00101000070e7984 */ /* 0x000f620000000800 */
[----:B------:R-:W-:-:S03]  /*1520*/  FADD R27, R27, R8 ;  /* 0x000000081b1b7221 */ /* 0x000fc60000000000 */
[----:B------:R-:W-:Y:S04]  /*1530*/  LDS R13, [R7+0x2080] ;  /* 0x00208000070d7984 */ /* 0x000fe80000000800 */
[----:B------:R-:W5:Y:S01]  /*1540*/  LDS R10, [R7+0x2000] ;  /* 0x00200000070a7984 */ /* 0x000f620000000800 */
[----:B------:R-:W-:-:S03]  /*1550*/  FADD R9, R9, R6 ;  /* 0x0000000609097221 */ /* 0x000fc60000000000 */
[----:B------:R-:W-:Y:S01]  /*1560*/  LDS R17, [R7+0x1880] ;  /* 0x0018800007117984 */ /* 0x000fe20000000800 */
[----:B------:R-:W-:-:S03]  /*1570*/  FADD R24, R24, R19 ;  /* 0x0000001318187221 */ /* 0x000fc60000000000 */
[----:B------:R-:W5:Y:S01]  /*1580*/  LDS R12, [R7+0x1800] ;  /* 0x00180000070c7984 */ /* 0x000f620000000800 */
[----:B0-----:R-:W-:-:S03]  /*1590*/  FADD R27, R27, R2 ;  /* 0x000000021b1b7221 */ /* 0x001fc60000000000 */
[----:B------:R-:W0:Y:S01]  /*15a0*/  LDS R11, [R7+0x1840] ;  /* 0x00184000070b7984 */ /* 0x000e220000000800 */
[----:B------:R-:W-:Y:S01]  /*15b0*/  FADD R20, R9, R20 ;  /* 0x0000001409147221 */ /* 0x000fe20000000000 */
[----:B-1----:R-:W-:Y:S02]  /*15c0*/  FADD R24, R24, R3 ;  /* 0x0000000318187221 */ /* 0x002fe40000000000 */
[----:B------:R-:W1:Y:S01]  /*15d0*/  LDS R23, [R7+0x1820] ;  /* 0x0018200007177984 */ /* 0x000e620000000800 */
[----:B--2---:R-:W-:-:S03]  /*15e0*/  FADD R15, R20, R15 ;  /* 0x0000000f140f7221 */ /* 0x004fc60000000000 */
[----:B------:R-:W-:Y:S01]  /*15f0*/  LDS R26, [R7+0x2880] ;  /* 0x00288000071a7984 */ /* 0x000fe20000000800 */
[----:B---3--:R-:W-:-:S03]  /*1600*/  FADD R24, R24, R21 ;  /* 0x0000001518187221 */ /* 0x008fc60000000000 */
[----:B------:R-:W2:Y:S01]  /*1610*/  LDS R19, [R7+0x1810] ;  /* 0x0018100007137984 */ /* 0x000ea20000000800 */
[----:B----4-:R-:W-:-:S03]  /*1620*/  FADD R16, R27, R16 ;  /* 0x000000101b107221 */ /* 0x010fc60000000000 */
[----:B------:R-:W3:Y:S01]  /*1630*/  LDS R21, [R7+0x1008] ;  /* 0x0010080007157984 */ /* 0x000ee20000000800 */
[----:B-----5:R-:W-:-:S03]  /*1640*/  FADD R2, R15, R14 ;  /* 0x0000000e0f027221 */ /* 0x020fc60000000000 */
[----:B------:R-:W4:Y:S04]  /*1650*/  LDS R27, [R7+0x2800] ;  /* 0x00280000071b7984 */ /* 0x000f280000000800 */
[----:B------:R-:W5:Y:S01]  /*1660*/  LDS R25, [R7+0x2040] ;  /* 0x0020400007197984 */ /* 0x000f620000000800 */
[----:B------:R-:W-:-:S03]  /*1670*/  FADD R22, R13, R10 ;  /* 0x0000000a0d167221 */ /* 0x000fc60000000000 */
[----:B------:R-:W-:Y:S04]  /*1680*/  STS [R7+0x800], R16 ;  /* 0x0008001007007388 */ /* 0x000fe80000000800 */
[----:B------:R-:W5:Y:S01]  /*1690*/  LDS R15, [R7+0x1808] ;  /* 0x00180800070f7984 */ /* 0x000f620000000800 */
[----:B------:R-:W-:-:S03]  /*16a0*/  FADD R12, R17, R12 ;  /* 0x0000000c110c7221 */ /* 0x000fc60000000000 */
[----:B------:R-:W5:Y:S01]  /*16b0*/  LDS R18, [R7+0x1004] ;  /* 0x0010040007127984 */ /* 0x000f620000000800 */
[----:B0-----:R-:W-:-:S03]  /*16c0*/  FADD R20, R12, R11 ;  /* 0x0000000b0c147221 */ /* 0x001fc60000000000 */
[----:B------:R-:W0:Y:S04]  /*16d0*/  LDS R16, [R7+0x2840] ;  /* 0x0028400007107984 */ /* 0x000e280000000800 */
[----:B------:R-:W0:Y:S01]  /*16e0*/  LDS R10, [R7+0x1804] ;  /* 0x00180400070a7984 */ /* 0x000e220000000800 */
[----:B-1----:R-:W-:-:S03]  /*16f0*/  FADD R20, R20, R23 ;  /* 0x0000001714147221 */ /* 0x002fc60000000000 */
[----:B------:R-:W1:Y:S04]  /*1700*/  LDS R17, [R7+0x2020] ;  /* 0x0020200007117984 */ /* 0x000e680000000800 */
[----:B------:R-:W-:Y:S01]  /*1710*/  LDS R14, [R7+0x3080] ;  /* 0x00308000070e7984 */ /* 0x000fe20000000800 */
[----:B--2---:R-:W-:-:S03]  /*1720*/  FADD R20, R20, R19 ;  /* 0x0000001314147221 */ /* 0x004fc60000000000 */
[----:B------:R-:W2:Y:S01]  /*1730*/  LDS R13, [R7+0x3000] ;  /* 0x00300000070d7984 */ /* 0x000ea20000000800 */
[----:B---3--:R-:W-:-:S03]  /*1740*/  FADD R21, R2, R21 ;  /* 0x0000001502157221 */ /* 0x008fc60000000000 */
[----:B------:R-:W3:Y:S01]  /*1750*/  LDS R8, [R7+0x3040] ;  /* 0x0030400007087984 */ /* 0x000ee20000000800 */
[----:B----4-:R-:W-:-:S03]  /*1760*/  FADD R27, R26, R27 ;  /* 0x0000001b1a1b7221 */ /* 0x010fc60000000000 */
[----:B------:R-:W4:Y:S01]  /*1770*/  LDS R12, [R7+0x2010] ;  /* 0x00201000070c7984 */ /* 0x000f220000000800 */
[----:B-----5:R-:W-:-:S03]  /*1780*/  FADD R22, R22, R25 ;  /* 0x0000001916167221 */ /* 0x020fc60000000000 */
[----:B------:R-:W5:Y:S04]  /*1790*/  LDS R11, [R7+0x2820] ;  /* 0x00282000070b7984 */ /* 0x000f680000000800 */
[----:B------:R-:W5:Y:S01]  /*17a0*/  LDS R9, [R7+0x2008] ;  /* 0x0020080007097984 */ /* 0x000f620000000800 */
[----:B------:R-:W-:-:S03]  /*17b0*/  FADD R15, R20, R15 ;  /* 0x0000000f140f7221 */ /* 0x000fc60000000000 */
[----:B------:R-:W-:Y:S01]  /*17c0*/  LDS R3, [R7+0x3020] ;  /* 0x0030200007037984 */ /* 0x000fe20000000800 */
[----:B------:R-:W-:-:S03]  /*17d0*/  FADD R2, R21, R18 ;  /* 0x0000001215027221 */ /* 0x000fc60000000000 */
[----:B------:R-:W5:Y:S01]  /*17e0*/  LDS R6, [R7+0x2810] ;  /* 0x0028100007067984 */ /* 0x000f620000000800 */
[----:B0-----:R-:W-:-:S03]  /*17f0*/  FADD R16, R27, R16 ;  /* 0x000000101b107221 */ /* 0x001fc60000000000 */
[----:B------:R-:W-:Y:S01]  /*1800*/  LDS R25, [R7+0x3010] ;  /* 0x0030100007197984 */ /* 0x000fe20000000800 */
[----:B------:R-:W-:-:S03]  /*1810*/  FADD R10, R15, R10 ;  /* 0x0000000a0f0a7221 */ /* 0x000fc60000000000 */
[----:B------:R-:W-:Y:S01]  /*1820*/  LDS R27, [R7+0x3008] ;  /* 0x00300800071b7984 */ /* 0x000fe20000000800 */
[----:B-1----:R-:W-:-:S03]  /*1830*/  FADD R17, R22, R17 ;  /* 0x0000001116117221 */ /* 0x002fc60000000000 */
[----:B------:R-:W-:Y:S04]  /*1840*/  LDS R20, [R7+0x3880] ;  /* 0x0038800007147984 */ /* 0x000fe80000000800 */
[----:B------:R-:W0:Y:S01]  /*1850*/  LDS R21, [R7+0x3800] ;  /* 0x0038000007157984 */ /* 0x000e220000000800 */
[----:B--2---:R-:W-:-:S03]  /*1860*/  FADD R13, R14, R13 ;  /* 0x0000000d0e0d7221 */ /* 0x004fc60000000000 */
[----:B------:R-:W1:Y:S01]  /*1870*/  LDS R15, [R7+0x3840] ;  /* 0x00384000070f7984 */ /* 0x000e620000000800 */
[----:B---3--:R-:W-:-:S03]  /*1880*/  FADD R8, R13, R8 ;  /* 0x000000080d087221 */ /* 0x008fc60000000000 */
[----:B------:R-:W-:Y:S01]  /*1890*/  LDS R14, [R7+0x3004] ;  /* 0x00300400070e7984 */ /* 0x000fe20000000800 */
[----:B----4-:R-:W-:Y:S01]  /*18a0*/  FADD R12, R17, R12 ;  /* 0x0000000c110c7221 */ /* 0x010fe20000000000 */
[----:B-----5:R-:W-:Y:S02]  /*18b0*/  FADD R11, R16, R11 ;  /* 0x0000000b100b7221 */ /* 0x020fe40000000000 */
[----:B------:R-:W2:Y:S01]  /*18c0*/  LDS R22, [R7+0x2808] ;  /* 0x0028080007167984 */ /* 0x000ea20000000800 */
[----:B------:R-:W-:-:S03]  /*18d0*/  FADD R12, R12, R9 ;  /* 0x000000090c0c7221 */ /* 0x000fc60000000000 */
[----:B------:R-:W3:Y:S04]  /*18e0*/  LDS R18, [R7+0x3820] ;  /* 0x0038200007127984 */ /* 0x000ee80000000800 */
[----:B------:R-:W4:Y:S01]  /*18f0*/  LDS R23, [R7+0x2004] ;  /* 0x0020040007177984 */ /* 0x000f220000000800 */
[----:B------:R-:W-:-:S03]  /*1900*/  FADD R13, R11, R6 ;  /* 0x000000060b0d7221 */ /* 0x000fc60000000000 */
[----:B------:R-:W-:Y:S04]  /*1910*/  LDS R16, [R7+0x4080] ;  /* 0x0040800007107984 */ /* 0x000fe80000000800 */
[----:B------:R-:W5:Y:S04]  /*1920*/  LDS R17, [R7+0x4000] ;  /* 0x0040000007117984 */ /* 0x000f680000000800 */
[----:B------:R1:W-:Y:S04]  /*1930*/  STS [R7], R24 ;  /* 0x0000001807007388 */ /* 0x0003e80000000800 */
[----:B------:R-:W5:Y:S01]  /*1940*/  LDS R19, [R7+0x2804] ;  /* 0x0028040007137984 */ /* 0x000f620000000800 */
[----:B0-----:R-:W-:-:S03]  /*1950*/  FADD R20, R20, R21 ;  /* 0x0000001514147221 */ /* 0x001fc60000000000 */
[----:B------:R-:W-:Y:S01]  /*1960*/  LDS R9, [R7+0x4800] ;  /* 0x0048000007097984 */ /* 0x000fe20000000800 */
[----:B-1----:R-:W-:Y:S01]  /*1970*/  FADD R24, R8, R3 ;  /* 0x0000000308187221 */ /* 0x002fe20000000000 */
[----:B------:R-:W-:Y:S02]  /*1980*/  FADD R15, R20, R15 ;  /* 0x0000000f140f7221 */ /* 0x000fe40000000000 */
[----:B------:R-:W0:Y:S01]  /*1990*/  LDS R8, [R7+0x4880] ;  /* 0x0048800007087984 */ /* 0x000e220000000800 */
[----:B------:R-:W-:-:S03]  /*19a0*/  FADD R24, R24, R25 ;  /* 0x0000001918187221 */ /* 0x000fc60000000000 */
[----:B------:R-:W1:Y:S01]  /*19b0*/  LDS R11, [R7+0x4040] ;  /* 0x00404000070b7984 */ /* 0x000e620000000800 */
[----:B------:R-:W-:-:S03]  /*19c0*/  FADD R27, R24, R27 ;  /* 0x0000001b181b7221 */ /* 0x000fc60000000000 */
[----:B------:R-:W-:Y:S01]  /*19d0*/  LDS R3, [R7+0x5080] ;  /* 0x0050800007037984 */ /* 0x000fe20000000800 */
[----:B--2---:R-:W-:Y:S01]  /*19e0*/  FADD R22, R13, R22 ;  /* 0x000000160d167221 */ /* 0x004fe20000000000 */
[----:B------:R-:W-:Y:S02]  /*19f0*/  FADD R14, R27, R14 ;  /* 0x0000000e1b0e7221 */ /* 0x000fe40000000000 */
[----:B------:R-:W2:Y:S01]  /*1a00*/  LDS R6, [R7+0x5000] ;  /* 0x0050000007067984 */ /* 0x000ea20000000800 */
[----:B---3--:R-:W-:-:S03]  /*1a10*/  FADD R18, R15, R18 ;  /* 0x000000120f127221 */ /* 0x008fc60000000000 */
[----:B------:R-:W3:Y:S01]  /*1a20*/  LDS R25, [R7+0x4020] ;  /* 0x0040200007197984 */ /* 0x000ee20000000800 */
[----:B----4-:R-:W-:-:S03]  /*1a30*/  FADD R12, R12, R23 ;  /* 0x000000170c0c7221 */ /* 0x010fc60000000000 */
[----:B------:R-:W4:Y:S04]  /*1a40*/  LDS R27, [R7+0x5040] ;  /* 0x00504000071b7984 */ /* 0x000f280000000800 */
[----:B------:R-:W4:Y:S01]  /*1a50*/  LDS R24, [R7+0x4840] ;  /* 0x0048400007187984 */ /* 0x000f220000000800 */
[----:B-----5:R-:W-:-:S03]  /*1a60*/  FADD R16, R16, R17 ;  /* 0x0000001110107221 */ /* 0x020fc60000000000 */
[----:B------:R-:W5:Y:S04]  /*1a70*/  LDS R20, [R7+0x4010] ;  /* 0x0040100007147984 */ /* 0x000f680000000800 */
[----:B------:R-:W5:Y:S01]  /*1a80*/  LDS R15, [R7+0x5020] ;  /* 0x00502000070f7984 */ /* 0x000f620000000800 */
[----:B------:R-:W-:-:S03]  /*1a90*/  FADD R22, R22, R19 ;  /* 0x0000001316167221 */ /* 0x000fc60000000000 */
[----:B------:R-:W5:Y:S04]  /*1aa0*/  LDS R23, [R7+0x3810] ;  /* 0x0038100007177984 */ /* 0x000f680000000800 */
[----:B------:R-:W5:Y:S01]  /*1ab0*/  LDS R17, [R7+0x4820] ;  /* 0x0048200007117984 */ /* 0x000f620000000800 */
[----:B0-----:R-:W-:-:S03]  /*1ac0*/  FADD R19, R8, R9 ;  /* 0x0000000908137221 */ /* 0x001fc60000000000 */
[----:B------:R-:W-:Y:S01]  /*1ad0*/  STS [R7+0x1800], R10 ;  /* 0x0018000a07007388 */ /* 0x000fe20000000800 */
[----:B-1----:R-:W-:-:S03]  /*1ae0*/  FADD R16, R16, R11 ;  /* 0x0000000b10107221 */ /* 0x002fc60000000000 */
[----:B------:R-:W-:Y:S04]  /*1af0*/  STS [R7+0x3000], R14 ;  /* 0x0030000e07007388 */ /* 0x000fe80000000800 */
[----:B------:R-:W0:Y:S01]  /*1b00*/  LDS R14, [R7+0x4008] ;  /* 0x00400800070e7984 */ /* 0x000e220000000800 */
[----:B--2---:R-:W-:-:S03]  /*1b10*/  FADD R26, R3, R6 ;  /* 0x00000006031a7221 */ /* 0x004fc60000000000 */
[----:B------:R-:W1:Y:S01]  /*1b20*/  LDS R10, [R7+0x5010] ;  /* 0x00501000070a7984 */ /* 0x000e620000000800 */
[----:B---3--:R-:W-:-:S03]  /*1b30*/  FADD R25, R16, R25 ;  /* 0x0000001910197221 */ /* 0x008fc60000000000 */
[----:B------:R-:W2:Y:S01]  /*1b40*/  LDS R21, [R7+0x3808] ;  /* 0x0038080007157984 */ /* 0x000ea20000000800 */
[----:B----4-:R-:W-:-:S03]  /*1b50*/  FADD R26, R26, R27 ;  /* 0x0000001b1a1a7221 */ /* 0x010fc60000000000 */
[----:B------:R-:W3:Y:S01]  /*1b60*/  LDS R9, [R7+0x4810] ;  /* 0x0048100007097984 */ /* 0x000ee20000000800 */
[----:B------:R-:W-:-:S03]  /*1b70*/  FADD R24, R19, R24 ;  /* 0x0000001813187221 */ /* 0x000fc60000000000 */
[----:B------:R-:W-:Y:S01]  /*1b80*/  STS [R7+0x2000], R12 ;  /* 0x0020000c07007388 */ /* 0x000fe20000000800 */
[----:B-----5:R-:W-:-:S03]  /*1b90*/  FADD R25, R25, R20 ;  /* 0x0000001419197221 */ /* 0x020fc60000000000 */
[----:B------:R-:W-:Y:S01]  /*1ba0*/  LDS R11, [R7+0x5880] ;  /* 0x00588000070b7984 */ /* 0x000fe20000000800 */
[----:B------:R-:W-:-:S03]  /*1bb0*/  FADD R15, R26, R15 ;  /* 0x0000000f1a0f7221 */ /* 0x000fc60000000000 */
[----:B------:R-:W4:Y:S01]  /*1bc0*/  LDS R12, [R7+0x5800] ;  /* 0x00580000070c7984 */ /* 0x000f220000000800 */
[----:B------:R-:W-:-:S03]  /*1bd0*/  FADD R18, R18, R23 ;  /* 0x0000001712127221 */ /* 0x000fc60000000000 */
[----:B------:R-:W5:Y:S01]  /*1be0*/  LDS R13, [R7+0x4004] ;  /* 0x00400400070d7984 */ /* 0x000f620000000800 */
[----:B------:R-:W-:-:S03]  /*1bf0*/  FADD R24, R24, R17 ;  /* 0x0000001118187221 */ /* 0x000fc60000000000 */
[----:B------:R-:W-:Y:S04]  /*1c00*/  STS [R7+0x1000], R2 ;  /* 0x0010000207007388 */ /* 0x000fe80000000800 */
[----:B------:R-:W5:Y:S04]  /*1c10*/  LDS R6, [R7+0x5008] ;  /* 0x0050080007067984 */ /* 0x000f680000000800 */
[----:B------:R-:W5:Y:S01]  /*1c20*/  LDS R2, [R7+0x3804] ;  /* 0x0038040007027984 */ /* 0x000f620000000800 */
[----:B0-----:R-:W-:-:S03]  /*1c30*/  FADD R14, R25, R14 ;  /* 0x0000000e190e7221 */ /* 0x001fc60000000000 */
[----:B------:R-:W0:Y:S01]  /*1c40*/  LDS R8, [R7+0x4808] ;  /* 0x0048080007087984 */ /* 0x000e220000000800 */
[----:B-1----:R-:W-:-:S03]  /*1c50*/  FADD R15, R15, R10 ;  /* 0x0000000a0f0f7221 */ /* 0x002fc60000000000 */
[----:B------:R-:W1:Y:S01]  /*1c60*/  LDS R3, [R7+0x5840] ;  /* 0x0058400007037984 */ /* 0x000e620000000800 */
[----:B--2---:R-:W-:-:S03]  /*1c70*/  FADD R21, R18, R21 ;  /* 0x0000001512157221 */ /* 0x004fc60000000000 */
[----:B------:R-:W2:Y:S01]  /*1c80*/  LDS R26, [R7+0x5820] ;  /* 0x00582000071a7984 */ /* 0x000ea20000000800 */
[----:B---3--:R-:W-:-:S03]  /*1c90*/  FADD R9, R24, R9 ;  /* 0x0000000918097221 */ /* 0x008fc60000000000 */
[----:B------:R-:W-:Y:S04]  /*1ca0*/  STS [R7+0x2800], R22 ;  /* 0x0028001607007388 */ /* 0x000fe80000000800 */
[----:B------:R-:W3:Y:S04]  /*1cb0*/  LDS R28, [R7+0x5810] ;  /* 0x00581000071c7984 */ /* 0x000ee80000000800 */
[----:B------:R-:W-:Y:S01]  /*1cc0*/  LDS R22, [R7+0x6080] ;  /* 0x0060800007167984 */ /* 0x000fe20000000800 */
[----:B----4-:R-:W-:-:S03]  /*1cd0*/  FADD R12, R11, R12 ;  /* 0x0000000c0b0c7221 */ /* 0x010fc60000000000 */
[----:B------:R-:W4:Y:S01]  /*1ce0*/  LDS R17, [R7+0x6000] ;  /* 0x0060000007117984 */ /* 0x000f220000000800 */
[----:B-----5:R-:W-:-:S03]  /*1cf0*/  FADD R10, R14, R13 ;  /* 0x0000000d0e0a7221 */ /* 0x020fc60000000000 */
[----:B------:R-:W5:Y:S01]  /*1d00*/  LDS R19, [R7+0x5808] ;  /* 0x0058080007137984 */ /* 0x000f620000000800 */
[----:B------:R-:W-:-:S03]  /*1d10*/  FADD R14, R15, R6 ;  /* 0x000000060f0e7221 */ /* 0x000fc60000000000 */
[----:B------:R-:W-:Y:S01]  /*1d20*/  LDS R20, [R7+0x6800] ;  /* 0x0068000007147984 */ /* 0x000fe20000000800 */
[----:B------:R-:W-:-:S03]  /*1d30*/  FADD R2, R21, R2 ;  /* 0x0000000215027221 */ /* 0x000fc60000000000 */
[----:B------:R-:W5:Y:S01]  /*1d40*/  LDS R15, [R7+0x6880] ;  /* 0x00688000070f7984 */ /* 0x000f620000000800 */
[----:B0-----:R-:W-:-:S03]  /*1d50*/  FADD R13, R9, R8 ;  /* 0x00000008090d7221 */ /* 0x001fc60000000000 */
[----:B------:R-:W0:Y:S01]  /*1d60*/  LDS R21, [R7+0x5004] ;  /* 0x0050040007157984 */ /* 0x000e220000000800 */
[----:B-1----:R-:W-:-:S03]  /*1d70*/  FADD R23, R12, R3 ;  /* 0x000000030c177221 */ /* 0x002fc60000000000 */
[----:B------:R-:W1:Y:S01]  /*1d80*/  LDS R9, [R7+0x6040] ;  /* 0x0060400007097984 */ /* 0x000e620000000800 */
[----:B--2---:R-:W-:-:S03]  /*1d90*/  FADD R23, R23, R26 ;  /* 0x0000001a17177221 */ /* 0x004fc60000000000 */
[----:B------:R-:W-:Y:S04]  /*1da0*/  LDS R12, [R7+0x7080] ;  /* 0x00708000070c7984 */ /* 0x000fe80000000800 */
[----:B------:R-:W2:Y:S01]  /*1db0*/  LDS R11, [R7+0x7000] ;  /* 0x00700000070b7984 */ /* 0x000ea20000000800 */
[----:B---3--:R-:W-:-:S03]  /*1dc0*/  FADD R28, R23, R28 ;  /* 0x0000001c171c7221 */ /* 0x008fc60000000000 */
[----:B------:R-:W3:Y:S04]  /*1dd0*/  LDS R6, [R7+0x5804] ;  /* 0x0058040007067984 */ /* 0x000ee80000000800 */
[----:B------:R-:W3:Y:S01]  /*1de0*/  LDS R16, [R7+0x6840] ;  /* 0x0068400007107984 */ /* 0x000ee20000000800 */
[----:B----4-:R-:W-:-:S03]  /*1df0*/  FADD R22, R22, R17 ;  /* 0x0000001116167221 */ /* 0x010fc60000000000 */
[----:B------:R-:W4:Y:S01]  /*1e00*/  LDS R24, [R7+0x4804] ;  /* 0x0048040007187984 */ /* 0x000f220000000800 */
[----:B-----5:R-:W-:-:S03]  /*1e10*/  FADD R19, R28, R19 ;  /* 0x000000131c137221 */ /* 0x020fc60000000000 */
[----:B------:R-:W5:Y:S04]  /*1e20*/  LDS R18, [R7+0x7040] ;  /* 0x0070400007127984 */ /* 0x000f680000000800 */
[----:B------:R-:W-:Y:S04]  /*1e30*/  LDS R8, [R7+0x7880] ;  /* 0x0078800007087984 */ /* 0x000fe80000000800 */
[----:B------:R-:W5:Y:S01]  /*1e40*/  LDS R3, [R7+0x7800] ;  /* 0x0078000007037984 */ /* 0x000f620000000800 */
[----:B------:R-:W-:-:S03]  /*1e50*/  FADD R15, R15, R20 ;  /* 0x000000140f0f7221 */ /* 0x000fc60000000000 */
[----:B------:R-:W5:Y:S01]  /*1e60*/  LDS R27, [R7+0x7840] ;  /* 0x00784000071b7984 */ /* 0x000f620000000800 */
[----:B0-----:R-:W-:Y:S01]  /*1e70*/  FADD R14, R14, R21 ;  /* 0x000000150e0e7221 */ /* 0x001fe20000000000 */
[----:B-1----:R-:W-:Y:S02]  /*1e80*/  FADD R9, R22, R9 ;  /* 0x0000000916097221 */ /* 0x002fe40000000000 */
[----:B------:R-:W0:Y:S04]  /*1e90*/  LDS R23, [R7+0x6820] ;  /* 0x0068200007177984 */ /* 0x000e280000000800 */
[----:B------:R-:W1:Y:S01]  /*1ea0*/  LDS R22, [R7+0x6020] ;  /* 0x0060200007167984 */ /* 0x000e620000000800 */
[----:B--2---:R-:W-:-:S03]  /*1eb0*/  FADD R11, R12, R11 ;  /* 0x0000000b0c0b7221 */ /* 0x004fc60000000000 */
[----:B------:R-:W2:Y:S01]  /*1ec0*/  LDS R25, [R7+0x7020] ;  /* 0x0070200007197984 */ /* 0x000ea20000000800 */
[----:B---3--:R-:W-:-:S03]  /*1ed0*/  FADD R6, R19, R6 ;  /* 0x0000000613067221 */ /* 0x008fc60000000000 */
[----:B------:R-:W3:Y:S01]  /*1ee0*/  LDS R21, [R7+0x7820] ;  /* 0x0078200007157984 */ /* 0x000ee20000000800 */
[----:B------:R-:W-:-:S03]  /*1ef0*/  FADD R16, R15, R16 ;  /* 0x000000100f107221 */ /* 0x000fc60000000000 */
[----:B------:R-:W3:Y:S01]  /*1f00*/  LDS R20, [R7+0x6010] ;  /* 0x0060100007147984 */ /* 0x000ee20000000800 */
[----:B----4-:R-:W-:-:S03]  /*1f10*/  FADD R26, R13, R24 ;  /* 0x000000180d1a7221 */ /* 0x010fc60000000000 */
[----:B------:R-:W4:Y:S01]  /*1f20*/  LDS R19, [R7+0x6810] ;  /* 0x0068100007137984 */ /* 0x000f220000000800 */
[----:B-----5:R-:W-:-:S03]  /*1f30*/  FADD R18, R11, R18 ;  /* 0x000000120b127221 */ /* 0x020fc60000000000 */
[----:B------:R-:W5:Y:S04]  /*1f40*/  LDS R17, [R7+0x7010] ;  /* 0x0070100007117984 */ /* 0x000f680000000800 */
[----:B------:R-:W5:Y:S01]  /*1f50*/  LDS R15, [R7+0x7810] ;  /* 0x00781000070f7984 */ /* 0x000f620000000800 */
[----:B------:R-:W-:-:S03]  /*1f60*/  FADD R24, R8, R3 ;  /* 0x0000000308187221 */ /* 0x000fc60000000000 */
[----:B------:R-:W-:Y:S01]  /*1f70*/  STS [R7+0x4000], R10 ;  /* 0x0040000a07007388 */ /* 0x000fe20000000800 */
[----:B------:R-:W-:-:S03]  /*1f80*/  FADD R24, R24, R27 ;  /* 0x0000001b18187221 */ /* 0x000fc60000000000 */
[----:B------:R-:W-:Y:S04]  /*1f90*/  STS [R7+0x5000], R14 ;  /* 0x0050000e07007388 */ /* 0x000fe80000000800 */
        /* <DEDUP_REMOVED lines=8> */
[----:B------:R-:W-:Y:S01]  /*2020*/  STS [R7+0x3800], R2 ;  /* 0x0038000207007388 */ /* 0x000fe20000000800 */
[----:B------:R-:W-:-:S03]  /*2030*/  FADD R9, R9, R20 ;  /* 0x0000001409097221 */ /* 0x000fc60000000000 */
[----:B------:R-:W3:Y:S01]  /*2040*/  LDS R12, [R7+0x6004] ;  /* 0x00600400070c7984 */ /* 0x000ee20000000800 */
[----:B----4-:R-:W-:-:S03]  /*2050*/  FADD R16, R16, R19 ;  /* 0x0000001310107221 */ /* 0x010fc60000000000 */
[----:B------:R-:W4:Y:S01]  /*2060*/  LDS R8, [R7+0x6804] ;  /* 0x0068040007087984 */ /* 0x000f220000000800 */
[----:B-----5:R-:W-:-:S03]  /*2070*/  FADD R17, R18, R17 ;  /* 0x0000001112117221 */ /* 0x020fc60000000000 */
[----:B------:R-:W5:Y:S01]  /*2080*/  LDS R3, [R7+0x7004] ;  /* 0x0070040007037984 */ /* 0x000f620000000800 */
[----:B------:R-:W-:-:S03]  /*2090*/  FADD R24, R24, R15 ;  /* 0x0000000f18187221 */ /* 0x000fc60000000000 */
[----:B------:R-:W5:Y:S04]  /*20a0*/  LDS R2, [R7+0x7804] ;  /* 0x0078040007027984 */ /* 0x000f680000000800 */
[----:B------:R1:W-:Y:S01]  /*20b0*/  STS [R7+0x4800], R26 ;  /* 0x0048001a07007388 */ /* 0x0003e20000000800 */
[----:B------:R-:W-:-:S03]  /*20c0*/  FADD R9, R9, R14 ;  /* 0x0000000e09097221 */ /* 0x000fc60000000000 */
[----:B------:R3:W-:Y:S01]  /*20d0*/  STS [R7+0x5800], R6 ;  /* 0x0058000607007388 */ /* 0x0007e20000000800 */
[----:B0-----:R-:W-:Y:S01]  /*20e0*/  FADD R13, R16, R13 ;  /* 0x0000000d100d7221 */ /* 0x001fe20000000000 */
[----:B-1----:R-:W-:Y:S01]  /*20f0*/  FADD R10, R17, R10 ;  /* 0x0000000a110a7221 */ /* 0x002fe20000000000 */
[----:B--2---:R-:W-:Y:S01]  /*2100*/  FADD R11, R24, R11 ;  /* 0x0000000b180b7221 */ /* 0x004fe20000000000 */
[----:B---3--:R-:W-:Y:S01]  /*2110*/  FADD R12, R9, R12 ;  /* 0x0000000c090c7221 */ /* 0x008fe20000000000 */
[----:B----4-:R-:W-:-:S04]  /*2120*/  FADD R8, R13, R8 ;  /* 0x000000080d087221 */ /* 0x010fc80000000000 */
[----:B------:R1:W-:Y:S01]  /*2130*/  STS [R7+0x6000], R12 ;  /* 0x0060000c07007388 */ /* 0x0003e20000000800 */
[----:B-----5:R-:W-:-:S03]  /*2140*/  FADD R10, R10, R3 ;  /* 0x000000030a0a7221 */ /* 0x020fc60000000000 */
[----:B------:R1:W-:Y:S01]  /*2150*/  STS [R7+0x6800], R8 ;  /* 0x0068000807007388 */ /* 0x0003e20000000800 */
[----:B------:R-:W-:-:S03]  /*2160*/  FADD R2, R11, R2 ;  /* 0x000000020b027221 */ /* 0x000fc60000000000 */
[----:B------:R1:W-:Y:S04]  /*2170*/  STS [R7+0x7000], R10 ;  /* 0x0070000a07007388 */ /* 0x0003e80000000800 */
[----:B------:R1:W-:Y:S02]  /*2180*/  STS [R7+0x7800], R2 ;  /* 0x0078000207007388 */ /* 0x0003e40000000800 */
.L_x_7:
[----:B------:R-:W-:Y:S05]  /*2190*/  BSYNC.RECONVERGENT B0 ;  /* 0x0000000000007941 */ /* 0x000fea0003800200 */
.L_x_6:
[----:B------:R-:W-:Y:S05]  /*21a0*/  @P4 EXIT ;  /* 0x000000000000494d */ /* 0x000fea0003800000 */
[----:B01--4-:R-:W-:Y:S01]  /*21b0*/  IMAD R7, R0, 0x7fc, R7 ;  /* 0x000007fc00077824 */ /* 0x013fe200078e0207 */
[----:B------:R-:W0:Y:S01]  /*21c0*/  LDC.64 R2, c[0x0][0x390] ;  /* 0x0000e400ff027b82 */ /* 0x000e220000000a00 */
[----:B------:R-:W-:-:S04]  /*21d0*/  SHF.L.U32 R9, R4, 0x10, RZ ;  /* 0x0000001004097819 */ /* 0x000fc800000006ff */
[----:B------:R-:W1:Y:S01]  /*21e0*/  LDS R7, [R7] ;  /* 0x0000000007077984 */ /* 0x000e620000000800 */
[----:B------:R-:W-:-:S04]  /*21f0*/  LOP3.LUT R0, R9, R0, RZ, 0xfc, !PT ;  /* 0x0000000009007212 */ /* 0x000fc800078efcff */
[----:B------:R-:W-:-:S05]  /*2200*/  IADD3 R5, PT, PT, R5, R0, RZ ;  /* 0x0000000005057210 */ /* 0x000fca0007ffe0ff */
[----:B0-----:R-:W-:-:S05]  /*2210*/  IMAD.WIDE.U32 R2, R5, 0x4, R2 ;  /* 0x0000000405027825 */ /* 0x001fca00078e0002 */
[----:B-1----:R-:W-:Y:S01]  /*2220*/  STG.E desc[UR6][R2.64], R7 ;  /* 0x0000000702007986 */ /* 0x002fe2000c101906 */
[----:B------:R-:W-:Y:S05]  /*2230*/  EXIT ;  /* 0x000000000000794d */ /* 0x000fea0003800000 */
.L_x_8:
[----:B------:R-:W-:-:S00]  /*2240*/  BRA `(.L_x_8) ;  /* 0xfffffffc00fc7947 */ /* 0x000fc0000383ffff */
[----:B------:R-:W-:-:S00]  /*2250*/  NOP ;  /* 0x0000000000007918 */ /* 0x000fc00000000000 */
        /* <DEDUP_REMOVED lines=10> */
.L_x_9:


//--------------------- .nv.shared._Z6kmeansPfS_S_ --------------------------
	.section	.nv.shared._Z6kmeansPfS_S_,"aw",@nobits
	.sectionflags	@""
	.align	4
.nv.shared._Z6kmeansPfS_S_:
	.zero		33792


//--------------------- .nv.shared.reserved.0     --------------------------
	.section	.nv.shared.reserved.0,"aw",@nobits
	.weak		__nv_reservedSMEM_offset_0_alias
	.size		__nv_reservedSMEM_offset_0_alias, 0, 64
	.other		__nv_reservedSMEM_offset_0_alias,@"STO_CUDA_RESERVED_SHARED STV_DEFAULT"
__nv_reservedSMEM_offset_0_alias:
	.zero		0
	.zero		64


//--------------------- .nv.constant0._Z6kmeansPfS_S_ --------------------------
	.section	.nv.constant0._Z6kmeansPfS_S_,"a",@progbits
	.sectionflags	@""
	.align	4
.nv.constant0._Z6kmeansPfS_S_:
	.zero		920


//--------------------- SYMBOLS --------------------------

	.type		.nv.reservedSmem.offset0,@object
	.size		.nv.reservedSmem.offset0,0x4
	.type		.nv.reservedSmem.cap,@object
	.size		.nv.reservedSmem.cap,0x4
